//
// Generated by NVIDIA NVVM Compiler
//
// Compiler Build ID: CL-36424714
// Cuda compilation tools, release 13.0, V13.0.88
// Based on NVVM 20.0.0
//

.version 9.0
.target sm_100
.address_size 64

	// .globl	_Z12sumReductionPiS_i
.extern .shared .align 16 .b8 shared_data[];

.visible .entry _Z12sumReductionPiS_i(
	.param .u64 .ptr .align 1 _Z12sumReductionPiS_i_param_0,
	.param .u64 .ptr .align 1 _Z12sumReductionPiS_i_param_1,
	.param .u32 _Z12sumReductionPiS_i_param_2
)
{
	.reg .pred 	%p<19>;
	.reg .b32 	%r<62>;
	.reg .b64 	%rd<15>;

	ld.param.u64 	%rd3, [_Z12sumReductionPiS_i_param_0];
	ld.param.u64 	%rd2, [_Z12sumReductionPiS_i_param_1];
	ld.param.u32 	%r20, [_Z12sumReductionPiS_i_param_2];
	cvta.to.global.u64 	%rd1, %rd3;
	mov.u32 	%r1, %tid.x;
	mov.u32 	%r2, %ntid.x;
	mov.u32 	%r22, %nctaid.x;
	mul.lo.s32 	%r3, %r2, %r22;
	setp.ge.u32 	%p1, %r1, %r20;
	mov.b32 	%r59, 0;
	@%p1 bra 	$L__BB0_9;
	mov.b32 	%r59, 0;
	mov.u32 	%r56, %r1;
$L__BB0_2:
	mul.wide.u32 	%rd4, %r56, 4;
	add.s64 	%rd5, %rd1, %rd4;
	ld.global.u32 	%r24, [%rd5];
	add.s32 	%r59, %r24, %r59;
	add.s32 	%r7, %r56, %r3;
	setp.ge.u32 	%p2, %r7, %r20;
	@%p2 bra 	$L__BB0_4;
	mul.wide.u32 	%rd6, %r7, 4;
	add.s64 	%rd7, %rd1, %rd6;
	ld.global.u32 	%r25, [%rd7];
	add.s32 	%r59, %r25, %r59;
$L__BB0_4:
	add.s32 	%r10, %r7, %r3;
	setp.ge.u32 	%p3, %r10, %r20;
	@%p3 bra 	$L__BB0_6;
	mul.wide.u32 	%rd8, %r10, 4;
	add.s64 	%rd9, %rd1, %rd8;
	ld.global.u32 	%r26, [%rd9];
	add.s32 	%r59, %r26, %r59;
$L__BB0_6:
	add.s32 	%r13, %r10, %r3;
	setp.ge.u32 	%p4, %r13, %r20;
	@%p4 bra 	$L__BB0_8;
	mul.wide.u32 	%rd10, %r13, 4;
	add.s64 	%rd11, %rd1, %rd10;
	ld.global.u32 	%r27, [%rd11];
	add.s32 	%r59, %r27, %r59;
$L__BB0_8:
	add.s32 	%r56, %r13, %r3;
	setp.lt.u32 	%p5, %r56, %r20;
	@%p5 bra 	$L__BB0_2;
$L__BB0_9:
	shfl.sync.down.b32	%r28|%p6, %r59, 16, 31, -1;
	add.s32 	%r29, %r28, %r59;
	shfl.sync.down.b32	%r30|%p7, %r29, 8, 31, -1;
	add.s32 	%r31, %r30, %r29;
	shfl.sync.down.b32	%r32|%p8, %r31, 4, 31, -1;
	add.s32 	%r33, %r32, %r31;
	shfl.sync.down.b32	%r34|%p9, %r33, 2, 31, -1;
	add.s32 	%r35, %r34, %r33;
	shfl.sync.down.b32	%r36|%p10, %r35, 1, 31, -1;
	add.s32 	%r18, %r36, %r35;
	and.b32  	%r37, %r1, 31;
	setp.ne.s32 	%p11, %r37, 0;
	@%p11 bra 	$L__BB0_11;
	shr.u32 	%r38, %r1, 3;
	mov.u32 	%r39, shared_data;
	add.s32 	%r40, %r39, %r38;
	st.shared.u32 	[%r40], %r18;
$L__BB0_11:
	bar.sync 	0;
	shr.u32 	%r41, %r2, 5;
	setp.ge.u32 	%p12, %r1, %r41;
	@%p12 bra 	$L__BB0_14;
	shl.b32 	%r42, %r1, 2;
	mov.u32 	%r43, shared_data;
	add.s32 	%r44, %r43, %r42;
	ld.shared.u32 	%r45, [%r44];
	shfl.sync.down.b32	%r46|%p13, %r45, 16, 31, -1;
	add.s32 	%r47, %r46, %r45;
	shfl.sync.down.b32	%r48|%p14, %r47, 8, 31, -1;
	add.s32 	%r49, %r48, %r47;
	shfl.sync.down.b32	%r50|%p15, %r49, 4, 31, -1;
	add.s32 	%r51, %r50, %r49;
	shfl.sync.down.b32	%r52|%p16, %r51, 2, 31, -1;
	add.s32 	%r53, %r52, %r51;
	shfl.sync.down.b32	%r54|%p17, %r53, 1, 31, -1;
	add.s32 	%r19, %r54, %r53;
	setp.ne.s32 	%p18, %r1, 0;
	@%p18 bra 	$L__BB0_14;
	mov.u32 	%r55, %ctaid.x;
	cvta.to.global.u64 	%rd12, %rd2;
	mul.wide.u32 	%rd13, %r55, 4;
	add.s64 	%rd14, %rd12, %rd13;
	st.global.u32 	[%rd14], %r19;
$L__BB0_14:
	ret;

}


// ===== COMPILED SASS (sm_100) =====

	.target	sm_100

	.elftype	@"ET_EXEC"


//--------------------- .note.nv.tkinfo           --------------------------
	.section	.note.nv.tkinfo,"",@"SHT_NOTE"
	.sectionflags	@"SHF_NOTE_NV_TKINFO"
	.tkinfo
        /*0018*/ 	.word	0x00000002
        /*0030*/ 	.string	""
        /*0030*/ 	.string	"ptxas"
        /*0030*/ 	.string	"Cuda compilation tools, release 13.0, V13.0.88"
        /*0030*/ 	.string	"Build cuda_13.0.r13.0/compiler.36424714_0"
        /*0030*/ 	.string	"-arch sm_100 -m 64 "



//--------------------- .note.nv.cuinfo           --------------------------
	.section	.note.nv.cuinfo,"",@"SHT_NOTE"
	.sectionflags	@"SHF_NOTE_NV_CUINFO"
        /*0018*/ 	.short	0x0002
        /*001a*/ 	.short	0x0064
        /*001c*/ 	.short	0x0082
	.zero		2


//--------------------- .nv.info                  --------------------------
	.section	.nv.info,"",@"SHT_CUDA_INFO"
	.align	4


	//----- nvinfo : EIATTR_REGCOUNT
	.align		4
        /*0000*/ 	.byte	0x04, 0x2f
        /*0002*/ 	.short	(.L_1 - .L_0)
	.align		4
.L_0:
        /*0004*/ 	.word	index@(_Z12sumReductionPiS_i)
        /*0008*/ 	.word	0x00000014


	//----- nvinfo : EIATTR_FRAME_SIZE
	.align		4
.L_1:
        /*000c*/ 	.byte	0x04, 0x11
        /*000e*/ 	.short	(.L_3 - .L_2)
	.align		4
.L_2:
        /*0010*/ 	.word	index@(_Z12sumReductionPiS_i)
        /*0014*/ 	.word	0x00000000


	//----- nvinfo : EIATTR_MIN_STACK_SIZE
	.align		4
.L_3:
        /*0018*/ 	.byte	0x04, 0x12
        /*001a*/ 	.short	(.L_5 - .L_4)
	.align		4
.L_4:
        /*001c*/ 	.word	index@(_Z12sumReductionPiS_i)
        /*0020*/ 	.word	0x00000000
.L_5:


//--------------------- .nv.compat                --------------------------
	.section	.nv.compat,"",@"SHT_CUDA_COMPAT_INFO"
	.align	4
        /*0000*/ 	.byte	0x02, 0x09, 0x00, 0x00, 0x02, 0x02, 0x01, 0x00, 0x02, 0x05, 0x05, 0x00, 0x03, 0x07, 0x01, 0x01
        /*0010*/ 	.byte	0x02, 0x03, 0x00, 0x00, 0x02, 0x06, 0x01, 0x00, 0x04, 0x0b, 0x08, 0x00, 0x09, 0x00, 0x00, 0x00
        /*0020*/ 	.byte	0x00, 0x00, 0x00, 0x00


//--------------------- .nv.info._Z12sumReductionPiS_i --------------------------
	.section	.nv.info._Z12sumReductionPiS_i,"",@"SHT_CUDA_INFO"
	.sectionflags	@""
	.align	4


	//----- nvinfo : EIATTR_CUDA_API_VERSION
	.align		4
        /*0000*/ 	.byte	0x04, 0x37
        /*0002*/ 	.short	(.L_7 - .L_6)
.L_6:
        /*0004*/ 	.word	0x00000082


	//----- nvinfo : EIATTR_KPARAM_INFO
	.align		4
.L_7:
        /*0008*/ 	.byte	0x04, 0x17
        /*000a*/ 	.short	(.L_9 - .L_8)
.L_8:
        /*000c*/ 	.word	0x00000000
        /*0010*/ 	.short	0x0002
        /*0012*/ 	.short	0x0010
        /*0014*/ 	.byte	0x00, 0xf0, 0x11, 0x00


	//----- nvinfo : EIATTR_KPARAM_INFO
	.align		4
.L_9:
        /*0018*/ 	.byte	0x04, 0x17
        /*001a*/ 	.short	(.L_11 - .L_10)
.L_10:
        /*001c*/ 	.word	0x00000000
        /*0020*/ 	.short	0x0001
        /*0022*/ 	.short	0x0008
        /*0024*/ 	.byte	0x00, 0xf5, 0x21, 0x00


	//----- nvinfo : EIATTR_KPARAM_INFO
	.align		4
.L_11:
        /*0028*/ 	.byte	0x04, 0x17
        /*002a*/ 	.short	(.L_13 - .L_12)
.L_12:
        /*002c*/ 	.word	0x00000000
        /*0030*/ 	.short	0x0000
        /*0032*/ 	.short	0x0000
        /*0034*/ 	.byte	0x00, 0xf5, 0x21, 0x00


	//----- nvinfo : EIATTR_SPARSE_MMA_MASK
	.align		4
.L_13:
        /*0038*/ 	.byte	0x03, 0x50
        /*003a*/ 	.short	0x0000


	//----- nvinfo : EIATTR_MAXREG_COUNT
	.align		4
        /*003c*/ 	.byte	0x03, 0x1b
        /*003e*/ 	.short	0x00ff


	//----- nvinfo : EIATTR_NUM_BARRIERS
	.align		4
        /*0040*/ 	.byte	0x02, 0x4c
        /*0042*/ 	.byte	0x01
	.zero		1


	//----- nvinfo : EIATTR_MERCURY_ISA_VERSION
	.align		4
        /*0044*/ 	.byte	0x03, 0x5f
        /*0046*/ 	.short	0x0101


	//----- nvinfo : EIATTR_COOP_GROUP_MASK_REGIDS
	.align		4
        /*0048*/ 	.byte	0x04, 0x29
        /*004a*/ 	.short	(.L_15 - .L_14)


	//   ....[0]....
.L_14:
        /*004c*/ 	.word	0xffffffff


	//   ....[1]....
        /*0050*/ 	.word	0xffffffff


	//   ....[2]....
        /*0054*/ 	.word	0xffffffff


	//   ....[3]....
        /*0058*/ 	.word	0xffffffff


	//   ....[4]....
        /*005c*/ 	.word	0xffffffff


	//   ....[5]....
        /*0060*/ 	.word	0xffffffff


	//   ....[6]....
        /*0064*/ 	.word	0xffffffff


	//   ....[7]....
        /*0068*/ 	.word	0xffffffff


	//   ....[8]....
        /*006c*/ 	.word	0xffffffff


	//   ....[9]....
        /*0070*/ 	.word	0xffffffff


	//----- nvinfo : EIATTR_COOP_GROUP_INSTR_OFFSETS
	.align		4
.L_15:
        /*0074*/ 	.byte	0x04, 0x28
        /*0076*/ 	.short	(.L_17 - .L_16)


	//   ....[0]....
.L_16:
        /*0078*/ 	.word	0x00000250


	//   ....[1]....
        /*007c*/ 	.word	0x000002c0


	//   ....[2]....
        /*0080*/ 	.word	0x00000300


	//   ....[3]....
        /*0084*/ 	.word	0x00000320


	//   ....[4]....
        /*0088*/ 	.word	0x00000340


	//   ....[5]....
        /*008c*/ 	.word	0x000003f0


	//   ....[6]....
        /*0090*/ 	.word	0x00000410


	//   ....[7]....
        /*0094*/ 	.word	0x00000430


	//   ....[8]....
        /*0098*/ 	.word	0x00000450


	//   ....[9]....
        /*009c*/ 	.word	0x00000470


	//----- nvinfo : EIATTR_VRC_CTA_INIT_COUNT
	.align		4
.L_17:
        /*00a0*/ 	.byte	0x02, 0x4a
	.zero		1
	.zero		1


	//----- nvinfo : EIATTR_EXIT_INSTR_OFFSETS
	.align		4
        /*00a4*/ 	.byte	0x04, 0x1c
        /*00a6*/ 	.short	(.L_19 - .L_18)


	//   ....[0]....
.L_18:
        /*00a8*/ 	.word	0x00000380


	//   ....[1]....
        /*00ac*/ 	.word	0x00000480


	//   ....[2]....
        /*00b0*/ 	.word	0x000004e0


	//----- nvinfo : EIATTR_CRS_STACK_SIZE
	.align		4
.L_19:
        /*00b4*/ 	.byte	0x04, 0x1e
        /*00b6*/ 	.short	(.L_21 - .L_20)
.L_20:
        /*00b8*/ 	.word	0x00000000


	//----- nvinfo : EIATTR_CBANK_PARAM_SIZE
	.align		4
.L_21:
        /*00bc*/ 	.byte	0x03, 0x19
        /*00be*/ 	.short	0x0014


	//----- nvinfo : EIATTR_PARAM_CBANK
	.align		4
        /*00c0*/ 	.byte	0x04, 0x0a
        /*00c2*/ 	.short	(.L_23 - .L_22)
	.align		4
.L_22:
        /*00c4*/ 	.word	index@(.nv.constant0._Z12sumReductionPiS_i)
        /*00c8*/ 	.short	0x0380
        /*00ca*/ 	.short	0x0014


	//----- nvinfo : EIATTR_SW_WAR
	.align		4
.L_23:
        /*00cc*/ 	.byte	0x04, 0x36
        /*00ce*/ 	.short	(.L_25 - .L_24)
.L_24:
        /*00d0*/ 	.word	0x00000008
.L_25:


//--------------------- .nv.callgraph             --------------------------
	.section	.nv.callgraph,"",@"SHT_CUDA_CALLGRAPH"
	.align	4
	.sectionentsize	8
	.align		4
        /*0000*/ 	.word	0x00000000
	.align		4
        /*0004*/ 	.word	0xffffffff
	.align		4
        /*0008*/ 	.word	0x00000000
	.align		4
        /*000c*/ 	.word	0xfffffffe
	.align		4
        /*0010*/ 	.word	0x00000000
	.align		4
        /*0014*/ 	.word	0xfffffffd
	.align		4
        /*0018*/ 	.word	0x00000000
	.align		4
        /*001c*/ 	.word	0xfffffffc


//--------------------- .text._Z12sumReductionPiS_i --------------------------
	.section	.text._Z12sumReductionPiS_i,"ax",@progbits
	.align	128
        .global         _Z12sumReductionPiS_i
        .type           _Z12sumReductionPiS_i,@function
        .size           _Z12sumReductionPiS_i,(.L_x_4 - _Z12sumReductionPiS_i)
        .other          _Z12sumReductionPiS_i,@"STO_CUDA_ENTRY STV_DEFAULT"
_Z12sumReductionPiS_i:
.text._Z12sumReductionPiS_i:
[----:B------:R-:W-:Y:S01]  /*0000*/  LDC R1, c[0x0][0x37c] ;  /* 0x0000df00ff017b82 */ /* 0x000fe20000000800 */
[----:B------:R-:W0:Y:S01]  /*0010*/  S2R R0, SR_TID.X ;  /* 0x0000000000007919 */ /* 0x000e220000002100 */
[----:B------:R-:W0:Y:S01]  /*0020*/  LDCU UR4, c[0x0][0x390] ;  /* 0x00007200ff0477ac */ /* 0x000e220008000800 */
[----:B------:R-:W-:Y:S01]  /*0030*/  BSSY.RECONVERGENT B0, `(.L_x_0) ;  /* 0x0000021000007945 */ /* 0x000fe20003800200 */
[----:B------:R-:W-:Y:S01]  /*0040*/  IMAD.MOV.U32 R13, RZ, RZ, RZ ;  /* 0x000000ffff0d7224 */ /* 0x000fe200078e00ff */
[----:B------:R-:W1:Y:S03]  /*0050*/  LDCU UR5, c[0x0][0x360] ;  /* 0x00006c00ff0577ac */ /* 0x000e660008000800 */
[----:B------:R-:W2:Y:S01]  /*0060*/  LDC R12, c[0x0][0x370] ;  /* 0x0000dc00ff0c7b82 */ /* 0x000ea20000000800 */
[----:B------:R-:W3:Y:S01]  /*0070*/  LDCU.64 UR6, c[0x0][0x358] ;  /* 0x00006b00ff0677ac */ /* 0x000ee20008000a00 */
[----:B------:R-:W4:Y:S01]  /*0080*/  LDCU UR8, c[0x0][0x390] ;  /* 0x00007200ff0877ac */ /* 0x000f220008000800 */
[----:B0-----:R-:W-:-:S13]  /*0090*/  ISETP.GE.U32.AND P0, PT, R0, UR4, PT ;  /* 0x0000000400007c0c */ /* 0x001fda000bf06070 */
[----:B-1-34-:R-:W-:Y:S05]  /*00a0*/  @P0 BRA `(.L_x_1) ;  /* 0x0000000000640947 */ /* 0x01afea0003800000 */
[----:B------:R-:W0:Y:S01]  /*00b0*/  LDC.64 R2, c[0x0][0x380] ;  /* 0x0000e000ff027b82 */ /* 0x000e220000000a00 */
[----:B--2---:R-:W-:Y:S01]  /*00c0*/  IMAD R12, R12, UR5, RZ ;  /* 0x000000050c0c7c24 */ /* 0x004fe2000f8e02ff */
[----:B------:R-:W-:Y:S01]  /*00d0*/  MOV R15, R0 ;  /* 0x00000000000f7202 */ /* 0x000fe20000000f00 */
[----:B------:R-:W-:-:S07]  /*00e0*/  IMAD.MOV.U32 R13, RZ, RZ, RZ ;  /* 0x000000ffff0d7224 */ /* 0x000fce00078e00ff */
.L_x_2:
[----:B------:R-:W-:Y:S02]  /*00f0*/  IMAD.IADD R7, R12, 0x1, R15 ;  /* 0x000000010c077824 */ /* 0x000fe400078e020f */
[----:B0-----:R-:W-:-:S03]  /*0100*/  IMAD.WIDE.U32 R4, R15, 0x4, R2 ;  /* 0x000000040f047825 */ /* 0x001fc600078e0002 */
[----:B------:R-:W-:Y:S01]  /*0110*/  ISETP.GE.U32.AND P2, PT, R7, UR8, PT ;  /* 0x0000000807007c0c */ /* 0x000fe2000bf46070 */
[C---:B------:R-:W-:Y:S02]  /*0120*/  IMAD.IADD R9, R12.reuse, 0x1, R7 ;  /* 0x000000010c097824 */ /* 0x040fe400078e0207 */
[----:B------:R-:W2:Y:S03]  /*0130*/  LDG.E R4, desc[UR6][R4.64] ;  /* 0x0000000604047981 */ /* 0x000ea6000c1e1900 */
[----:B------:R-:W-:Y:S02]  /*0140*/  ISETP.GE.U32.AND P1, PT, R9, UR8, PT ;  /* 0x0000000809007c0c */ /* 0x000fe4000bf26070 */
[----:B------:R-:W-:-:S04]  /*0150*/  IADD3 R17, PT, PT, R12, R9, RZ ;  /* 0x000000090c117210 */ /* 0x000fc80007ffe0ff */
[----:B------:R-:W-:Y:S01]  /*0160*/  ISETP.GE.U32.AND P0, PT, R17, UR8, PT ;  /* 0x0000000811007c0c */ /* 0x000fe2000bf06070 */
[----:B------:R-:W-:-:S06]  /*0170*/  @!P2 IMAD.WIDE.U32 R6, R7, 0x4, R2 ;  /* 0x000000040706a825 */ /* 0x000fcc00078e0002 */
[----:B------:R-:W3:Y:S01]  /*0180*/  @!P2 LDG.E R6, desc[UR6][R6.64] ;  /* 0x000000060606a981 */ /* 0x000ee2000c1e1900 */
[----:B------:R-:W-:-:S05]  /*0190*/  @!P1 IMAD.WIDE.U32 R8, R9, 0x4, R2 ;  /* 0x0000000409089825 */ /* 0x000fca00078e0002 */
[----:B------:R-:W-:Y:S01]  /*01a0*/  @!P0 IMAD.WIDE.U32 R10, R17, 0x4, R2 ;  /* 0x00000004110a8825 */ /* 0x000fe200078e0002 */
[----:B------:R-:W4:Y:S05]  /*01b0*/  @!P1 LDG.E R8, desc[UR6][R8.64] ;  /* 0x0000000608089981 */ /* 0x000f2a000c1e1900 */
[----:B------:R-:W5:Y:S01]  /*01c0*/  @!P0 LDG.E R10, desc[UR6][R10.64] ;  /* 0x000000060a0a8981 */ /* 0x000f62000c1e1900 */
[----:B------:R-:W-:Y:S02]  /*01d0*/  IMAD.IADD R15, R12, 0x1, R17 ;  /* 0x000000010c0f7824 */ /* 0x000fe400078e0211 */
[----:B--2---:R-:W-:-:S05]  /*01e0*/  IMAD.IADD R13, R4, 0x1, R13 ;  /* 0x00000001040d7824 */ /* 0x004fca00078e020d */
[----:B---3--:R-:W-:Y:S02]  /*01f0*/  @!P2 IADD3 R13, PT, PT, R13, R6, RZ ;  /* 0x000000060d0da210 */ /* 0x008fe40007ffe0ff */
[----:B------:R-:W-:-:S03]  /*0200*/  ISETP.GE.U32.AND P2, PT, R15, UR8, PT ;  /* 0x000000080f007c0c */ /* 0x000fc6000bf46070 */
[----:B----4-:R-:W-:-:S05]  /*0210*/  @!P1 IMAD.IADD R13, R13, 0x1, R8 ;  /* 0x000000010d0d9824 */ /* 0x010fca00078e0208 */
[----:B-----5:R-:W-:-:S05]  /*0220*/  @!P0 IADD3 R13, PT, PT, R13, R10, RZ ;  /* 0x0000000a0d0d8210 */ /* 0x020fca0007ffe0ff */
[----:B------:R-:W-:Y:S05]  /*0230*/  @!P2 BRA `(.L_x_2) ;  /* 0xfffffffc00aca947 */ /* 0x000fea000383ffff */
.L_x_1:
[----:B------:R-:W-:Y:S05]  /*0240*/  BSYNC.RECONVERGENT B0 ;  /* 0x0000000000007941 */ /* 0x000fea0003800200 */
.L_x_0:
[----:B------:R-:W0:Y:S01]  /*0250*/  SHFL.DOWN PT, R2, R13, 0x10, 0x1f ;  /* 0x0a001f000d027f89 */ /* 0x000e2200000e0000 */
[----:B------:R-:W-:Y:S01]  /*0260*/  LOP3.LUT P0, RZ, R0, 0x1f, RZ, 0xc0, !PT ;  /* 0x0000001f00ff7812 */ /* 0x000fe2000780c0ff */
[----:B------:R-:W-:-:S06]  /*0270*/  USHF.R.U32.HI UR4, URZ, 0x5, UR5 ;  /* 0x00000005ff047899 */ /* 0x000fcc0008011605 */
[----:B------:R-:W-:-:S06]  /*0280*/  ISETP.GE.U32.AND P1, PT, R0, UR4, PT ;  /* 0x0000000400007c0c */ /* 0x000fcc000bf26070 */
[----:B------:R-:W1:Y:S01]  /*0290*/  @!P0 S2R R8, SR_CgaCtaId ;  /* 0x0000000000088919 */ /* 0x000e620000008800 */
[----:B------:R-:W-:Y:S01]  /*02a0*/  @!P0 MOV R7, 0x400 ;  /* 0x0000040000078802 */ /* 0x000fe20000000f00 */
[----:B0-----:R-:W-:-:S05]  /*02b0*/  IMAD.IADD R2, R2, 0x1, R13 ;  /* 0x0000000102027824 */ /* 0x001fca00078e020d */
[----:B------:R-:W0:Y:S01]  /*02c0*/  SHFL.DOWN PT, R3, R2, 0x8, 0x1f ;  /* 0x09001f0002037f89 */ /* 0x000e2200000e0000 */
[----:B-1----:R-:W-:-:S04]  /*02d0*/  @!P0 LEA R7, R8, R7, 0x18 ;  /* 0x0000000708078211 */ /* 0x002fc800078ec0ff */
[----:B------:R-:W-:Y:S02]  /*02e0*/  @!P0 LEA.HI R7, R0, R7, RZ, 0x1d ;  /* 0x0000000700078211 */ /* 0x000fe400078fe8ff */
[----:B0-----:R-:W-:-:S05]  /*02f0*/  IADD3 R3, PT, PT, R2, R3, RZ ;  /* 0x0000000302037210 */ /* 0x001fca0007ffe0ff */
[----:B------:R-:W0:Y:S02]  /*0300*/  SHFL.DOWN PT, R4, R3, 0x4, 0x1f ;  /* 0x08801f0003047f89 */ /* 0x000e2400000e0000 */
[----:B0-----:R-:W-:-:S05]  /*0310*/  IMAD.IADD R4, R3, 0x1, R4 ;  /* 0x0000000103047824 */ /* 0x001fca00078e0204 */
[----:B------:R-:W0:Y:S02]  /*0320*/  SHFL.DOWN PT, R5, R4, 0x2, 0x1f ;  /* 0x08401f0004057f89 */ /* 0x000e2400000e0000 */
[----:B0-----:R-:W-:-:S05]  /*0330*/  IADD3 R5, PT, PT, R4, R5, RZ ;  /* 0x0000000504057210 */ /* 0x001fca0007ffe0ff */
[----:B------:R-:W0:Y:S02]  /*0340*/  SHFL.DOWN PT, R6, R5, 0x1, 0x1f ;  /* 0x08201f0005067f89 */ /* 0x000e2400000e0000 */
[----:B0-----:R-:W-:-:S05]  /*0350*/  IMAD.IADD R6, R5, 0x1, R6 ;  /* 0x0000000105067824 */ /* 0x001fca00078e0206 */
[----:B------:R0:W-:Y:S01]  /*0360*/  @!P0 STS [R7], R6 ;  /* 0x0000000607008388 */ /* 0x0001e20000000800 */
[----:B------:R-:W-:Y:S06]  /*0370*/  BAR.SYNC.DEFER_BLOCKING 0x0 ;  /* 0x0000000000007b1d */ /* 0x000fec0000010000 */
[----:B------:R-:W-:Y:S05]  /*0380*/  @P1 EXIT ;  /* 0x000000000000194d */ /* 0x000fea0003800000 */
[----:B------:R-:W1:Y:S01]  /*0390*/  S2UR UR5, SR_CgaCtaId ;  /* 0x00000000000579c3 */ /* 0x000e620000008800 */
[----:B------:R-:W-:Y:S01]  /*03a0*/  UMOV UR4, 0x400 ;  /* 0x0000040000047882 */ /* 0x000fe20000000000 */
[----:B------:R-:W-:Y:S01]  /*03b0*/  ISETP.NE.AND P0, PT, R0, RZ, PT ;  /* 0x000000ff0000720c */ /* 0x000fe20003f05270 */
[----:B-1----:R-:W-:-:S06]  /*03c0*/  ULEA UR4, UR5, UR4, 0x18 ;  /* 0x0000000405047291 */ /* 0x002fcc000f8ec0ff */
[----:B------:R-:W-:-:S06]  /*03d0*/  LEA R2, R0, UR4, 0x2 ;  /* 0x0000000400027c11 */ /* 0x000fcc000f8e10ff */
[----:B------:R-:W1:Y:S04]  /*03e0*/  LDS R2, [R2] ;  /* 0x0000000002027984 */ /* 0x000e680000000800 */
[----:B-1----:R-:W1:Y:S02]  /*03f0*/  SHFL.DOWN PT, R3, R2, 0x10, 0x1f ;  /* 0x0a001f0002037f89 */ /* 0x002e6400000e0000 */
[----:B-1----:R-:W-:-:S05]  /*0400*/  IADD3 R3, PT, PT, R2, R3, RZ ;  /* 0x0000000302037210 */ /* 0x002fca0007ffe0ff */
[----:B------:R-:W1:Y:S02]  /*0410*/  SHFL.DOWN PT, R4, R3, 0x8, 0x1f ;  /* 0x09001f0003047f89 */ /* 0x000e6400000e0000 */
[----:B-1----:R-:W-:-:S05]  /*0420*/  IMAD.IADD R4, R3, 0x1, R4 ;  /* 0x0000000103047824 */ /* 0x002fca00078e0204 */
[----:B------:R-:W1:Y:S02]  /*0430*/  SHFL.DOWN PT, R5, R4, 0x4, 0x1f ;  /* 0x08801f0004057f89 */ /* 0x000e6400000e0000 */
[----:B-1----:R-:W-:-:S05]  /*0440*/  IADD3 R5, PT, PT, R4, R5, RZ ;  /* 0x0000000504057210 */ /* 0x002fca0007ffe0ff */
[----:B0-----:R-:W0:Y:S02]  /*0450*/  SHFL.DOWN PT, R6, R5, 0x2, 0x1f ;  /* 0x08401f0005067f89 */ /* 0x001e2400000e0000 */
[----:B0-----:R-:W-:-:S05]  /*0460*/  IMAD.IADD R6, R5, 0x1, R6 ;  /* 0x0000000105067824 */ /* 0x001fca00078e0206 */
[----:B------:R0:W1:Y:S01]  /*0470*/  SHFL.DOWN PT, R7, R6, 0x1, 0x1f ;  /* 0x08201f0006077f89 */ /* 0x00006200000e0000 */
[----:B------:R-:W-:Y:S05]  /*0480*/  @P0 EXIT ;  /* 0x000000000000094d */ /* 0x000fea0003800000 */
[----:B------:R-:W3:Y:S01]  /*0490*/  S2R R5, SR_CTAID.X ;  /* 0x0000000000057919 */ /* 0x000ee20000002500 */
[----:B------:R-:W3:Y:S01]  /*04a0*/  LDC.64 R2, c[0x0][0x388] ;  /* 0x0000e200ff027b82 */ /* 0x000ee20000000a00 */
[----:B-1----:R-:W-:Y:S01]  /*04b0*/  IADD3 R7, PT, PT, R6, R7, RZ ;  /* 0x0000000706077210 */ /* 0x002fe20007ffe0ff */
[----:B---3--:R-:W-:-:S05]  /*04c0*/  IMAD.WIDE.U32 R2, R5, 0x4, R2 ;  /* 0x0000000405027825 */ /* 0x008fca00078e0002 */
[----:B------:R-:W-:Y:S01]  /*04d0*/  STG.E desc[UR6][R2.64], R7 ;  /* 0x0000000702007986 */ /* 0x000fe2000c101906 */
[----:B------:R-:W-:Y:S05]  /*04e0*/  EXIT ;  /* 0x000000000000794d */ /* 0x000fea0003800000 */
.L_x_3:
[----:B------:R-:W-:-:S00]  /*04f0*/  BRA `(.L_x_3) ;  /* 0xfffffffc00fc7947 */ /* 0x000fc0000383ffff */
[----:B------:R-:W-:-:S00]  /*0500*/  NOP ;  /* 0x0000000000007918 */ /* 0x000fc00000000000 */
[----:B------:R-:W-:-:S00]  /*0510*/  NOP ;  /* 0x0000000000007918 */ /* 0x000fc00000000000 */
[----:B------:R-:W-:-:S00]  /*0520*/  NOP ;  /* 0x0000000000007918 */ /* 0x000fc00000000000 */
[----:B------:R-:W-:-:S00]  /*0530*/  NOP ;  /* 0x0000000000007918 */ /* 0x000fc00000000000 */
[----:B------:R-:W-:-:S00]  /*0540*/  NOP ;  /* 0x0000000000007918 */ /* 0x000fc00000000000 */
[----:B------:R-:W-:-:S00]  /*0550*/  NOP ;  /* 0x0000000000007918 */ /* 0x000fc00000000000 */
[----:B------:R-:W-:-:S00]  /*0560*/  NOP ;  /* 0x0000000000007918 */ /* 0x000fc00000000000 */
[----:B------:R-:W-:-:S00]  /*0570*/  NOP ;  /* 0x0000000000007918 */ /* 0x000fc00000000000 */
.L_x_4:


//--------------------- .nv.shared._Z12sumReductionPiS_i --------------------------
	.section	.nv.shared._Z12sumReductionPiS_i,"aw",@nobits
	.sectionflags	@""
	.align	16
	.zero		1024


//--------------------- .nv.shared.reserved.0     --------------------------
	.section	.nv.shared.reserved.0,"aw",@nobits
	.weak		__nv_reservedSMEM_offset_0_alias
	.size		__nv_reservedSMEM_offset_0_alias, 0, 64
	.other		__nv_reservedSMEM_offset_0_alias,@"STO_CUDA_RESERVED_SHARED STV_DEFAULT"
__nv_reservedSMEM_offset_0_alias:
	.zero		0
	.zero		64


//--------------------- .nv.constant0._Z12sumReductionPiS_i --------------------------
	.section	.nv.constant0._Z12sumReductionPiS_i,"a",@progbits
	.sectionflags	@""
	.align	4
.nv.constant0._Z12sumReductionPiS_i:
	.zero		916


//--------------------- SYMBOLS --------------------------

	.type		.nv.reservedSmem.offset0,@object
	.size		.nv.reservedSmem.offset0,0x4
	.type		.nv.reservedSmem.cap,@object
	.size		.nv.reservedSmem.cap,0x4
